//
// Generated by NVIDIA NVVM Compiler
//
// Compiler Build ID: CL-36424714
// Cuda compilation tools, release 13.0, V13.0.88
// Based on NVVM 20.0.0
//

.version 9.0
.target sm_100
.address_size 64

	// .globl	_Z16cuda_hello_worldv
.extern .func  (.param .b32 func_retval0) vprintf
(
	.param .b64 vprintf_param_0,
	.param .b64 vprintf_param_1
)
;
.global .align 1 .b8 $str[76] = {116, 105, 100, 32, 61, 32, 37, 50, 100, 59, 32, 98, 108, 111, 99, 107, 73, 100, 120, 32, 61, 32, 37, 100, 44, 37, 100, 44, 37, 100, 32, 47, 32, 37, 100, 44, 37, 100, 44, 37, 100, 59, 32, 116, 104, 114, 101, 97, 100, 73, 100, 120, 32, 61, 32, 37, 100, 44, 37, 100, 44, 37, 100, 32, 47, 32, 37, 100, 44, 37, 100, 44, 37, 100, 10};

.visible .entry _Z16cuda_hello_worldv()
{
	.local .align 8 .b8 	__local_depot0[56];
	.reg .b64 	%SP;
	.reg .b64 	%SPL;
	.reg .b32 	%r<21>;
	.reg .b64 	%rd<5>;

	mov.u64 	%SPL, __local_depot0;
	cvta.local.u64 	%SP, %SPL;
	add.u64 	%rd1, %SP, 0;
	add.u64 	%rd2, %SPL, 0;
	mov.u32 	%r1, %ntid.x;
	mov.u32 	%r2, %ntid.y;
	mul.lo.s32 	%r3, %r1, %r2;
	mov.u32 	%r4, %ntid.z;
	mov.u32 	%r5, %ctaid.z;
	mov.u32 	%r6, %nctaid.x;
	mov.u32 	%r7, %nctaid.y;
	mov.u32 	%r8, %ctaid.y;
	mov.u32 	%r9, %ctaid.x;
	mov.u32 	%r10, %tid.z;
	mov.u32 	%r11, %tid.y;
	mov.u32 	%r12, %tid.x;
	mad.lo.s32 	%r13, %r5, %r7, %r8;
	mad.lo.s32 	%r14, %r13, %r6, %r9;
	mad.lo.s32 	%r15, %r14, %r4, %r10;
	mad.lo.s32 	%r16, %r11, %r1, %r12;
	mad.lo.s32 	%r17, %r3, %r15, %r16;
	mov.u32 	%r18, %nctaid.z;
	st.local.v2.u32 	[%rd2], {%r17, %r9};
	st.local.v2.u32 	[%rd2+8], {%r8, %r5};
	st.local.v2.u32 	[%rd2+16], {%r6, %r7};
	st.local.v2.u32 	[%rd2+24], {%r18, %r12};
	st.local.v2.u32 	[%rd2+32], {%r11, %r10};
	st.local.v2.u32 	[%rd2+40], {%r1, %r2};
	st.local.u32 	[%rd2+48], %r4;
	mov.u64 	%rd3, $str;
	cvta.global.u64 	%rd4, %rd3;
	{ // callseq 0, 0
	.param .b64 param0;
	st.param.b64 	[param0], %rd4;
	.param .b64 param1;
	st.param.b64 	[param1], %rd1;
	.param .b32 retval0;
	call.uni (retval0), 
	vprintf, 
	(
	param0, 
	param1
	);
	ld.param.b32 	%r19, [retval0];
	} // callseq 0
	ret;

}


// ===== COMPILED SASS (sm_100) =====

	.target	sm_100

	.elftype	@"ET_EXEC"


//--------------------- .note.nv.tkinfo           --------------------------
	.section	.note.nv.tkinfo,"",@"SHT_NOTE"
	.sectionflags	@"SHF_NOTE_NV_TKINFO"
	.tkinfo
        /*0018*/ 	.word	0x00000002
        /*0030*/ 	.string	""
        /*0030*/ 	.string	"ptxas"
        /*0030*/ 	.string	"Cuda compilation tools, release 13.0, V13.0.88"
        /*0030*/ 	.string	"Build cuda_13.0.r13.0/compiler.36424714_0"
        /*0030*/ 	.string	"-arch sm_100 -m 64 "



//--------------------- .note.nv.cuinfo           --------------------------
	.section	.note.nv.cuinfo,"",@"SHT_NOTE"
	.sectionflags	@"SHF_NOTE_NV_CUINFO"
        /*0018*/ 	.short	0x0002
        /*001a*/ 	.short	0x0064
        /*001c*/ 	.short	0x0082
	.zero		2


//--------------------- .nv.info                  --------------------------
	.section	.nv.info,"",@"SHT_CUDA_INFO"
	.align	4


	//----- nvinfo : EIATTR_REGCOUNT
	.align		4
        /*0000*/ 	.byte	0x04, 0x2f
        /*0002*/ 	.short	(.L_2 - .L_1)
	.align		4
.L_1:
        /*0004*/ 	.word	index@(_Z16cuda_hello_worldv)
        /*0008*/ 	.word	0x00000018


	//----- nvinfo : EIATTR_FRAME_SIZE
	.align		4
.L_2:
        /*000c*/ 	.byte	0x04, 0x11
        /*000e*/ 	.short	(.L_4 - .L_3)
	.align		4
.L_3:
        /*0010*/ 	.word	index@(_Z16cuda_hello_worldv)
        /*0014*/ 	.word	0x00000038


	//----- nvinfo : EIATTR_MIN_STACK_SIZE
	.align		4
.L_4:
        /*0018*/ 	.byte	0x04, 0x12
        /*001a*/ 	.short	(.L_6 - .L_5)
	.align		4
.L_5:
        /*001c*/ 	.word	index@(_Z16cuda_hello_worldv)
        /*0020*/ 	.word	0x00000038
.L_6:


//--------------------- .nv.compat                --------------------------
	.section	.nv.compat,"",@"SHT_CUDA_COMPAT_INFO"
	.align	4
        /*0000*/ 	.byte	0x02, 0x09, 0x00, 0x00, 0x02, 0x02, 0x01, 0x00, 0x02, 0x05, 0x05, 0x00, 0x03, 0x07, 0x01, 0x01
        /*0010*/ 	.byte	0x02, 0x03, 0x00, 0x00, 0x02, 0x06, 0x01, 0x00, 0x04, 0x0b, 0x08, 0x00, 0x09, 0x00, 0x00, 0x00
        /*0020*/ 	.byte	0x00, 0x00, 0x00, 0x00


//--------------------- .nv.info._Z16cuda_hello_worldv --------------------------
	.section	.nv.info._Z16cuda_hello_worldv,"",@"SHT_CUDA_INFO"
	.sectionflags	@""
	.align	4


	//----- nvinfo : EIATTR_CUDA_API_VERSION
	.align		4
        /*0000*/ 	.byte	0x04, 0x37
        /*0002*/ 	.short	(.L_8 - .L_7)
.L_7:
        /*0004*/ 	.word	0x00000082


	//----- nvinfo : EIATTR_SPARSE_MMA_MASK
	.align		4
.L_8:
        /*0008*/ 	.byte	0x03, 0x50
        /*000a*/ 	.short	0x0000


	//----- nvinfo : EIATTR_MAXREG_COUNT
	.align		4
        /*000c*/ 	.byte	0x03, 0x1b
        /*000e*/ 	.short	0x00ff


	//----- nvinfo : EIATTR_EXTERNS
	.align		4
        /*0010*/ 	.byte	0x04, 0x0f
        /*0012*/ 	.short	(.L_10 - .L_9)


	//   ....[0]....
	.align		4
.L_9:
        /*0014*/ 	.word	index@(vprintf)


	//----- nvinfo : EIATTR_MERCURY_ISA_VERSION
	.align		4
.L_10:
        /*0018*/ 	.byte	0x03, 0x5f
        /*001a*/ 	.short	0x0101


	//----- nvinfo : EIATTR_VRC_CTA_INIT_COUNT
	.align		4
        /*001c*/ 	.byte	0x02, 0x4a
	.zero		1
	.zero		1


	//----- nvinfo : EIATTR_SYSCALL_OFFSETS
	.align		4
        /*0020*/ 	.byte	0x04, 0x46
        /*0022*/ 	.short	(.L_12 - .L_11)


	//   ....[0]....
.L_11:
        /*0024*/ 	.word	0x00000250


	//----- nvinfo : EIATTR_EXIT_INSTR_OFFSETS
	.align		4
.L_12:
        /*0028*/ 	.byte	0x04, 0x1c
        /*002a*/ 	.short	(.L_14 - .L_13)


	//   ....[0]....
.L_13:
        /*002c*/ 	.word	0x00000260


	//----- nvinfo : EIATTR_SW_WAR
	.align		4
.L_14:
        /*0030*/ 	.byte	0x04, 0x36
        /*0032*/ 	.short	(.L_16 - .L_15)
.L_15:
        /*0034*/ 	.word	0x00000008
.L_16:


//--------------------- .nv.callgraph             --------------------------
	.section	.nv.callgraph,"",@"SHT_CUDA_CALLGRAPH"
	.align	4
	.sectionentsize	8
	.align		4
        /*0000*/ 	.word	0x00000000
	.align		4
        /*0004*/ 	.word	0xffffffff
	.align		4
        /*0008*/ 	.word	index@(_Z16cuda_hello_worldv)
	.align		4
        /*000c*/ 	.word	index@(vprintf)
	.align		4
        /*0010*/ 	.word	0x00000000
	.align		4
        /*0014*/ 	.word	0xfffffffe
	.align		4
        /*0018*/ 	.word	0x00000000
	.align		4
        /*001c*/ 	.word	0xfffffffd
	.align		4
        /*0020*/ 	.word	0x00000000
	.align		4
        /*0024*/ 	.word	0xfffffffc


//--------------------- .nv.constant4             --------------------------
	.section	.nv.constant4,"a",@progbits
	.align	8
	.align		8
.nv.constant4:
        /*0000*/ 	.dword	vprintf
	.align		8
        /*0008*/ 	.dword	$str


//--------------------- .text._Z16cuda_hello_worldv --------------------------
	.section	.text._Z16cuda_hello_worldv,"ax",@progbits
	.align	128
        .global         _Z16cuda_hello_worldv
        .type           _Z16cuda_hello_worldv,@function
        .size           _Z16cuda_hello_worldv,(.L_x_2 - _Z16cuda_hello_worldv)
        .other          _Z16cuda_hello_worldv,@"STO_CUDA_ENTRY STV_DEFAULT"
_Z16cuda_hello_worldv:
.text._Z16cuda_hello_worldv:
[----:B------:R-:W0:Y:S01]  /*0000*/  LDC R1, c[0x0][0x37c] ;  /* 0x0000df00ff017b82 */ /* 0x000e220000000800 */
[----:B------:R-:W1:Y:S01]  /*0010*/  S2R R7, SR_CTAID.Z ;  /* 0x0000000000077919 */ /* 0x000e620000002700 */
[----:B------:R-:W2:Y:S06]  /*0020*/  LDCU UR5, c[0x0][0x2fc] ;  /* 0x00005f80ff0577ac */ /* 0x000eac0008000800 */
[----:B------:R-:W3:Y:S01]  /*0030*/  LDC R4, c[0x0][0x360] ;  /* 0x0000d800ff047b82 */ /* 0x000ee20000000800 */
[----:B0-----:R-:W-:Y:S01]  /*0040*/  IADD3 R1, PT, PT, R1, -0x38, RZ ;  /* 0xffffffc801017810 */ /* 0x001fe20007ffe0ff */
[----:B------:R-:W1:Y:S01]  /*0050*/  S2R R6, SR_CTAID.Y ;  /* 0x0000000000067919 */ /* 0x000e620000002600 */
[----:B------:R-:W0:Y:S01]  /*0060*/  LDCU UR4, c[0x0][0x2f8] ;  /* 0x00005f00ff0477ac */ /* 0x000e220008000800 */
[----:B------:R-:W4:Y:S01]  /*0070*/  S2R R9, SR_CTAID.X ;  /* 0x0000000000097919 */ /* 0x000f220000002500 */
[----:B------:R-:W5:Y:S03]  /*0080*/  LDCU.64 UR6, c[0x4][0x8] ;  /* 0x01000100ff0677ac */ /* 0x000f660008000a00 */
[----:B------:R-:W3:Y:S01]  /*0090*/  LDC R5, c[0x0][0x364] ;  /* 0x0000d900ff057b82 */ /* 0x000ee20000000800 */
[----:B------:R-:W2:Y:S01]  /*00a0*/  S2R R15, SR_TID.Z ;  /* 0x00000000000f7919 */ /* 0x000ea20000002300 */
[----:B------:R-:W2:Y:S06]  /*00b0*/  S2R R14, SR_TID.Y ;  /* 0x00000000000e7919 */ /* 0x000eac0000002200 */
[----:B------:R-:W0:Y:S01]  /*00c0*/  LDC R10, c[0x0][0x368] ;  /* 0x0000da00ff0a7b82 */ /* 0x000e220000000800 */
[----:B------:R-:W5:Y:S07]  /*00d0*/  S2R R17, SR_TID.X ;  /* 0x0000000000117919 */ /* 0x000f6e0000002100 */
[----:B------:R-:W4:Y:S08]  /*00e0*/  LDC R12, c[0x0][0x370] ;  /* 0x0000dc00ff0c7b82 */ /* 0x000f300000000800 */
[----:B------:R-:W4:Y:S01]  /*00f0*/  LDC R13, c[0x0][0x374] ;  /* 0x0000dd00ff0d7b82 */ /* 0x000f220000000800 */
[----:B---3--:R-:W-:Y:S04]  /*0100*/  STL.64 [R1+0x28], R4 ;  /* 0x0000280401007387 */ /* 0x008fe80000100a00 */
[----:B-1----:R1:W-:Y:S03]  /*0110*/  STL.64 [R1+0x8], R6 ;  /* 0x0000080601007387 */ /* 0x0023e60000100a00 */
[----:B------:R-:W3:Y:S01]  /*0120*/  LDC R16, c[0x0][0x378] ;  /* 0x0000de00ff107b82 */ /* 0x000ee20000000800 */
[----:B0-----:R0:W-:Y:S04]  /*0130*/  STL [R1+0x30], R10 ;  /* 0x0000300a01007387 */ /* 0x0011e80000100800 */
[----:B--2---:R0:W-:Y:S01]  /*0140*/  STL.64 [R1+0x20], R14 ;  /* 0x0000200e01007387 */ /* 0x0041e20000100a00 */
[----:B-----5:R-:W-:-:S02]  /*0150*/  IMAD R2, R4, R14, R17 ;  /* 0x0000000e04027224 */ /* 0x020fc400078e0211 */
[----:B----4-:R-:W-:Y:S01]  /*0160*/  IMAD R0, R7, R13, R6 ;  /* 0x0000000d07007224 */ /* 0x010fe200078e0206 */
[----:B------:R0:W-:Y:S01]  /*0170*/  STL.64 [R1+0x10], R12 ;  /* 0x0000100c01007387 */ /* 0x0001e20000100a00 */
[----:B-1----:R-:W-:Y:S02]  /*0180*/  IADD3 R6, P0, PT, R1, UR4, RZ ;  /* 0x0000000401067c10 */ /* 0x002fe4000ff1e0ff */
[----:B------:R-:W-:Y:S02]  /*0190*/  IMAD R0, R0, R12, R9 ;  /* 0x0000000c00007224 */ /* 0x000fe400078e0209 */
[----:B------:R-:W-:Y:S02]  /*01a0*/  IADD3.X R7, PT, PT, RZ, UR5, RZ, P0, !PT ;  /* 0x00000005ff077c10 */ /* 0x000fe400087fe4ff */
[----:B------:R-:W-:Y:S01]  /*01b0*/  IMAD R3, R0, R10, R15 ;  /* 0x0000000a00037224 */ /* 0x000fe200078e020f */
[----:B---3--:R0:W-:Y:S01]  /*01c0*/  STL.64 [R1+0x18], R16 ;  /* 0x0000181001007387 */ /* 0x0081e20000100a00 */
[----:B------:R-:W-:Y:S01]  /*01d0*/  IMAD R0, R4, R5, RZ ;  /* 0x0000000504007224 */ /* 0x000fe200078e02ff */
[----:B------:R-:W-:-:S02]  /*01e0*/  MOV R4, UR6 ;  /* 0x0000000600047c02 */ /* 0x000fc40008000f00 */
[----:B------:R-:W-:Y:S01]  /*01f0*/  MOV R5, UR7 ;  /* 0x0000000700057c02 */ /* 0x000fe20008000f00 */
[----:B------:R-:W-:Y:S01]  /*0200*/  IMAD R8, R0, R3, R2 ;  /* 0x0000000300087224 */ /* 0x000fe200078e0202 */
[----:B------:R-:W-:-:S04]  /*0210*/  MOV R0, 0x0 ;  /* 0x0000000000007802 */ /* 0x000fc80000000f00 */
[----:B------:R0:W-:Y:S01]  /*0220*/  STL.64 [R1], R8 ;  /* 0x0000000801007387 */ /* 0x0001e20000100a00 */
[----:B------:R0:W1:Y:S02]  /*0230*/  LDC.64 R2, c[0x4][R0] ;  /* 0x0100000000027b82 */ /* 0x0000640000000a00 */
[----:B------:R-:W-:-:S07]  /*0240*/  LEPC R20, `(.L_x_0) ;  /* 0x000000001014794e */ /* 0x000fce0000000000 */
[----:B01----:R-:W-:Y:S05]  /*0250*/  CALL.ABS.NOINC R2 ;  /* 0x0000000002007343 */ /* 0x003fea0003c00000 */
.L_x_0:
[----:B------:R-:W-:Y:S05]  /*0260*/  EXIT ;  /* 0x000000000000794d */ /* 0x000fea0003800000 */
.L_x_1:
[----:B------:R-:W-:-:S00]  /*0270*/  BRA `(.L_x_1) ;  /* 0xfffffffc00fc7947 */ /* 0x000fc0000383ffff */
[----:B------:R-:W-:-:S00]  /*0280*/  NOP ;  /* 0x0000000000007918 */ /* 0x000fc00000000000 */
[----:B------:R-:W-:-:S00]  /*0290*/  NOP ;  /* 0x0000000000007918 */ /* 0x000fc00000000000 */
[----:B------:R-:W-:-:S00]  /*02a0*/  NOP ;  /* 0x0000000000007918 */ /* 0x000fc00000000000 */
[----:B------:R-:W-:-:S00]  /*02b0*/  NOP ;  /* 0x0000000000007918 */ /* 0x000fc00000000000 */
[----:B------:R-:W-:-:S00]  /*02c0*/  NOP ;  /* 0x0000000000007918 */ /* 0x000fc00000000000 */
[----:B------:R-:W-:-:S00]  /*02d0*/  NOP ;  /* 0x0000000000007918 */ /* 0x000fc00000000000 */
[----:B------:R-:W-:-:S00]  /*02e0*/  NOP ;  /* 0x0000000000007918 */ /* 0x000fc00000000000 */
[----:B------:R-:W-:-:S00]  /*02f0*/  NOP ;  /* 0x0000000000007918 */ /* 0x000fc00000000000 */
.L_x_2:


//--------------------- .nv.global.init           --------------------------
	.section	.nv.global.init,"aw",@progbits
.nv.global.init:
	.type		$str,@object
	.size		$str,(.L_0 - $str)
$str:
        /*0000*/ 	.byte	0x74, 0x69, 0x64, 0x20, 0x3d, 0x20, 0x25, 0x32, 0x64, 0x3b, 0x20, 0x62, 0x6c, 0x6f, 0x63, 0x6b
        /*0010*/ 	.byte	0x49, 0x64, 0x78, 0x20, 0x3d, 0x20, 0x25, 0x64, 0x2c, 0x25, 0x64, 0x2c, 0x25, 0x64, 0x20, 0x2f
        /*0020*/ 	.byte	0x20, 0x25, 0x64, 0x2c, 0x25, 0x64, 0x2c, 0x25, 0x64, 0x3b, 0x20, 0x74, 0x68, 0x72, 0x65, 0x61
        /*0030*/ 	.byte	0x64, 0x49, 0x64, 0x78, 0x20, 0x3d, 0x20, 0x25, 0x64, 0x2c, 0x25, 0x64, 0x2c, 0x25, 0x64, 0x20
        /*0040*/ 	.byte	0x2f, 0x20, 0x25, 0x64, 0x2c, 0x25, 0x64, 0x2c, 0x25, 0x64, 0x0a, 0x00
.L_0:


//--------------------- .nv.shared.reserved.0     --------------------------
	.section	.nv.shared.reserved.0,"aw",@nobits
	.weak		__nv_reservedSMEM_offset_0_alias
	.size		__nv_reservedSMEM_offset_0_alias, 0, 64
	.other		__nv_reservedSMEM_offset_0_alias,@"STO_CUDA_RESERVED_SHARED STV_DEFAULT"
__nv_reservedSMEM_offset_0_alias:
	.zero		0
	.zero		64


//--------------------- .nv.constant0._Z16cuda_hello_worldv --------------------------
	.section	.nv.constant0._Z16cuda_hello_worldv,"a",@progbits
	.sectionflags	@""
	.align	4
.nv.constant0._Z16cuda_hello_worldv:
	.zero		896


//--------------------- SYMBOLS --------------------------

	.type		.nv.reservedSmem.offset0,@object
	.size		.nv.reservedSmem.offset0,0x4
	.type		vprintf,@function
